//
// Generated by NVIDIA NVVM Compiler
//
// Compiler Build ID: CL-36424714
// Cuda compilation tools, release 13.0, V13.0.88
// Based on NVVM 20.0.0
//

.version 9.0
.target sm_100
.address_size 64

	// .globl	_Z22rotate_matrix_parallelPfi
.const .align 4 .u32 d_repeat;

.visible .entry _Z22rotate_matrix_parallelPfi(
	.param .u64 .ptr .align 1 _Z22rotate_matrix_parallelPfi_param_0,
	.param .u32 _Z22rotate_matrix_parallelPfi_param_1
)
{
	.reg .pred 	%p<12>;
	.reg .b32 	%r<87>;
	.reg .b32 	%f<29>;
	.reg .b64 	%rd<40>;

	ld.param.u64 	%rd10, [_Z22rotate_matrix_parallelPfi_param_0];
	ld.param.u32 	%r38, [_Z22rotate_matrix_parallelPfi_param_1];
	cvta.to.global.u64 	%rd1, %rd10;
	mov.u32 	%r39, %ctaid.x;
	mov.u32 	%r40, %ntid.x;
	mov.u32 	%r41, %tid.x;
	mad.lo.s32 	%r1, %r39, %r40, %r41;
	shr.u32 	%r42, %r38, 31;
	add.s32 	%r43, %r38, %r42;
	shr.s32 	%r44, %r43, 1;
	setp.ge.s32 	%p1, %r1, %r44;
	@%p1 bra 	$L__BB0_12;
	not.b32 	%r45, %r1;
	add.s32 	%r2, %r38, %r45;
	ld.const.u32 	%r46, [d_repeat];
	shr.s32 	%r47, %r46, 31;
	shr.u32 	%r48, %r47, 30;
	add.s32 	%r49, %r46, %r48;
	and.b32  	%r50, %r49, -4;
	sub.s32 	%r51, %r46, %r50;
	setp.eq.s32 	%p2, %r51, 0;
	setp.gt.s32 	%p3, %r46, 0;
	selp.b32 	%r52, 4, %r51, %p2;
	selp.b32 	%r3, %r52, %r51, %p3;
	setp.lt.s32 	%p4, %r3, 1;
	@%p4 bra 	$L__BB0_12;
	mul.lo.s32 	%r4, %r38, %r1;
	mul.lo.s32 	%r54, %r2, %r38;
	shl.b32 	%r55, %r1, 1;
	not.b32 	%r56, %r55;
	add.s32 	%r57, %r38, %r56;
	add.s32 	%r5, %r38, -2;
	and.b32  	%r6, %r57, 3;
	add.s32 	%r58, %r54, %r1;
	mul.wide.s32 	%rd11, %r58, 4;
	add.s64 	%rd2, %rd1, %rd11;
	add.s32 	%r59, %r2, %r54;
	mul.wide.s32 	%rd12, %r59, 4;
	add.s64 	%rd3, %rd1, %rd12;
	add.s32 	%r60, %r4, %r2;
	mul.wide.s32 	%rd13, %r60, 4;
	add.s64 	%rd4, %rd1, %rd13;
	cvt.s64.s32 	%rd14, %r4;
	cvt.s64.s32 	%rd15, %r1;
	add.s64 	%rd16, %rd15, %rd14;
	shl.b64 	%rd17, %rd16, 2;
	add.s64 	%rd5, %rd1, %rd17;
	sub.s32 	%r61, %r54, %r38;
	add.s32 	%r62, %r61, %r1;
	mul.wide.s32 	%rd18, %r62, 4;
	add.s64 	%rd6, %rd1, %rd18;
	mul.wide.s32 	%rd7, %r38, 4;
	add.s64 	%rd8, %rd4, %rd7;
	sub.s32 	%r63, %r61, %r38;
	add.s32 	%r64, %r63, %r1;
	mul.wide.s32 	%rd19, %r64, 4;
	add.s64 	%rd9, %rd1, %rd19;
	shl.b32 	%r7, %r38, 2;
	mov.b32 	%r77, 0;
$L__BB0_3:
	setp.ge.s32 	%p5, %r1, %r2;
	@%p5 bra 	$L__BB0_11;
	setp.eq.s32 	%p6, %r6, 0;
	mov.u32 	%r78, %r1;
	@%p6 bra 	$L__BB0_8;
	add.s32 	%r78, %r1, 1;
	setp.eq.s32 	%p7, %r6, 1;
	add.s32 	%r65, %r1, %r4;
	mul.wide.s32 	%rd20, %r65, 4;
	add.s64 	%rd21, %rd1, %rd20;
	ld.global.f32 	%f1, [%rd21];
	ld.global.f32 	%f2, [%rd2];
	st.global.f32 	[%rd21], %f2;
	ld.global.f32 	%f3, [%rd3];
	st.global.f32 	[%rd2], %f3;
	ld.global.f32 	%f4, [%rd4];
	st.global.f32 	[%rd3], %f4;
	st.global.f32 	[%rd4], %f1;
	@%p7 bra 	$L__BB0_8;
	add.s32 	%r78, %r1, 2;
	setp.eq.s32 	%p8, %r6, 2;
	ld.global.f32 	%f5, [%rd5+4];
	ld.global.f32 	%f6, [%rd6];
	st.global.f32 	[%rd5+4], %f6;
	ld.global.f32 	%f7, [%rd3+-4];
	st.global.f32 	[%rd6], %f7;
	ld.global.f32 	%f8, [%rd8];
	st.global.f32 	[%rd3+-4], %f8;
	st.global.f32 	[%rd8], %f5;
	@%p8 bra 	$L__BB0_8;
	add.s32 	%r78, %r1, 3;
	ld.global.f32 	%f9, [%rd5+8];
	ld.global.f32 	%f10, [%rd9];
	st.global.f32 	[%rd5+8], %f10;
	ld.global.f32 	%f11, [%rd3+-8];
	st.global.f32 	[%rd9], %f11;
	add.s64 	%rd22, %rd8, %rd7;
	ld.global.f32 	%f12, [%rd22];
	st.global.f32 	[%rd3+-8], %f12;
	st.global.f32 	[%rd22], %f9;
$L__BB0_8:
	shl.b32 	%r66, %r1, 1;
	sub.s32 	%r67, %r5, %r66;
	setp.lt.u32 	%p9, %r67, 3;
	@%p9 bra 	$L__BB0_11;
	sub.s32 	%r68, %r38, %r1;
	sub.s32 	%r86, %r68, %r78;
	mad.lo.s32 	%r69, %r38, %r78, %r38;
	sub.s32 	%r85, %r69, %r1;
	add.s32 	%r84, %r4, %r78;
	sub.s32 	%r83, %r1, %r78;
	sub.s32 	%r70, %r5, %r78;
	mad.lo.s32 	%r82, %r38, %r70, %r1;
	sub.s32 	%r71, %r38, %r78;
	add.s32 	%r72, %r71, -3;
	mad.lo.s32 	%r81, %r38, %r72, %r1;
	add.s32 	%r73, %r71, -4;
	mad.lo.s32 	%r80, %r38, %r73, %r1;
	not.b32 	%r74, %r78;
	add.s32 	%r75, %r74, %r38;
	mad.lo.s32 	%r79, %r38, %r75, %r1;
$L__BB0_10:
	mul.wide.s32 	%rd23, %r84, 4;
	add.s64 	%rd24, %rd1, %rd23;
	ld.global.f32 	%f13, [%rd24];
	mul.wide.s32 	%rd25, %r79, 4;
	add.s64 	%rd26, %rd1, %rd25;
	ld.global.f32 	%f14, [%rd26];
	st.global.f32 	[%rd24], %f14;
	mul.wide.s32 	%rd27, %r83, 4;
	add.s64 	%rd28, %rd3, %rd27;
	ld.global.f32 	%f15, [%rd28];
	st.global.f32 	[%rd26], %f15;
	add.s32 	%r76, %r85, -1;
	mul.wide.s32 	%rd29, %r76, 4;
	add.s64 	%rd30, %rd1, %rd29;
	ld.global.f32 	%f16, [%rd30];
	st.global.f32 	[%rd28], %f16;
	st.global.f32 	[%rd30], %f13;
	ld.global.f32 	%f17, [%rd24+4];
	mul.wide.s32 	%rd31, %r82, 4;
	add.s64 	%rd32, %rd1, %rd31;
	ld.global.f32 	%f18, [%rd32];
	st.global.f32 	[%rd24+4], %f18;
	ld.global.f32 	%f19, [%rd28+-4];
	st.global.f32 	[%rd32], %f19;
	add.s64 	%rd33, %rd30, %rd7;
	ld.global.f32 	%f20, [%rd33];
	st.global.f32 	[%rd28+-4], %f20;
	st.global.f32 	[%rd33], %f17;
	ld.global.f32 	%f21, [%rd24+8];
	mul.wide.s32 	%rd34, %r81, 4;
	add.s64 	%rd35, %rd1, %rd34;
	ld.global.f32 	%f22, [%rd35];
	st.global.f32 	[%rd24+8], %f22;
	ld.global.f32 	%f23, [%rd28+-8];
	st.global.f32 	[%rd35], %f23;
	add.s64 	%rd36, %rd33, %rd7;
	ld.global.f32 	%f24, [%rd36];
	st.global.f32 	[%rd28+-8], %f24;
	st.global.f32 	[%rd36], %f21;
	ld.global.f32 	%f25, [%rd24+12];
	mul.wide.s32 	%rd37, %r80, 4;
	add.s64 	%rd38, %rd1, %rd37;
	ld.global.f32 	%f26, [%rd38];
	st.global.f32 	[%rd24+12], %f26;
	ld.global.f32 	%f27, [%rd28+-12];
	st.global.f32 	[%rd38], %f27;
	add.s64 	%rd39, %rd36, %rd7;
	ld.global.f32 	%f28, [%rd39];
	st.global.f32 	[%rd28+-12], %f28;
	st.global.f32 	[%rd39], %f25;
	add.s32 	%r86, %r86, -4;
	add.s32 	%r85, %r85, %r7;
	add.s32 	%r84, %r84, 4;
	add.s32 	%r83, %r83, -4;
	sub.s32 	%r82, %r82, %r7;
	sub.s32 	%r81, %r81, %r7;
	sub.s32 	%r80, %r80, %r7;
	sub.s32 	%r79, %r79, %r7;
	setp.ne.s32 	%p10, %r86, 1;
	@%p10 bra 	$L__BB0_10;
$L__BB0_11:
	add.s32 	%r77, %r77, 1;
	setp.ne.s32 	%p11, %r77, %r3;
	@%p11 bra 	$L__BB0_3;
$L__BB0_12:
	ret;

}


// ===== COMPILED SASS (sm_100) =====

	.target	sm_100

	.elftype	@"ET_EXEC"


//--------------------- .note.nv.tkinfo           --------------------------
	.section	.note.nv.tkinfo,"",@"SHT_NOTE"
	.sectionflags	@"SHF_NOTE_NV_TKINFO"
	.tkinfo
        /*0018*/ 	.word	0x00000002
        /*0030*/ 	.string	""
        /*0030*/ 	.string	"ptxas"
        /*0030*/ 	.string	"Cuda compilation tools, release 13.0, V13.0.88"
        /*0030*/ 	.string	"Build cuda_13.0.r13.0/compiler.36424714_0"
        /*0030*/ 	.string	"-arch sm_100 -m 64 "



//--------------------- .note.nv.cuinfo           --------------------------
	.section	.note.nv.cuinfo,"",@"SHT_NOTE"
	.sectionflags	@"SHF_NOTE_NV_CUINFO"
        /*0018*/ 	.short	0x0002
        /*001a*/ 	.short	0x0064
        /*001c*/ 	.short	0x0082
	.zero		2


//--------------------- .nv.info                  --------------------------
	.section	.nv.info,"",@"SHT_CUDA_INFO"
	.align	4


	//----- nvinfo : EIATTR_REGCOUNT
	.align		4
        /*0000*/ 	.byte	0x04, 0x2f
        /*0002*/ 	.short	(.L_2 - .L_1)
	.align		4
.L_1:
        /*0004*/ 	.word	index@(_Z22rotate_matrix_parallelPfi)
        /*0008*/ 	.word	0x00000028


	//----- nvinfo : EIATTR_FRAME_SIZE
	.align		4
.L_2:
        /*000c*/ 	.byte	0x04, 0x11
        /*000e*/ 	.short	(.L_4 - .L_3)
	.align		4
.L_3:
        /*0010*/ 	.word	index@(_Z22rotate_matrix_parallelPfi)
        /*0014*/ 	.word	0x00000000


	//----- nvinfo : EIATTR_MIN_STACK_SIZE
	.align		4
.L_4:
        /*0018*/ 	.byte	0x04, 0x12
        /*001a*/ 	.short	(.L_6 - .L_5)
	.align		4
.L_5:
        /*001c*/ 	.word	index@(_Z22rotate_matrix_parallelPfi)
        /*0020*/ 	.word	0x00000000
.L_6:


//--------------------- .nv.compat                --------------------------
	.section	.nv.compat,"",@"SHT_CUDA_COMPAT_INFO"
	.align	4
        /*0000*/ 	.byte	0x02, 0x09, 0x00, 0x00, 0x02, 0x02, 0x01, 0x00, 0x02, 0x05, 0x05, 0x00, 0x03, 0x07, 0x01, 0x01
        /*0010*/ 	.byte	0x02, 0x03, 0x00, 0x00, 0x02, 0x06, 0x01, 0x00, 0x04, 0x0b, 0x08, 0x00, 0x09, 0x00, 0x00, 0x00
        /*0020*/ 	.byte	0x00, 0x00, 0x00, 0x00


//--------------------- .nv.info._Z22rotate_matrix_parallelPfi --------------------------
	.section	.nv.info._Z22rotate_matrix_parallelPfi,"",@"SHT_CUDA_INFO"
	.sectionflags	@""
	.align	4


	//----- nvinfo : EIATTR_CUDA_API_VERSION
	.align		4
        /*0000*/ 	.byte	0x04, 0x37
        /*0002*/ 	.short	(.L_8 - .L_7)
.L_7:
        /*0004*/ 	.word	0x00000082


	//----- nvinfo : EIATTR_KPARAM_INFO
	.align		4
.L_8:
        /*0008*/ 	.byte	0x04, 0x17
        /*000a*/ 	.short	(.L_10 - .L_9)
.L_9:
        /*000c*/ 	.word	0x00000000
        /*0010*/ 	.short	0x0001
        /*0012*/ 	.short	0x0008
        /*0014*/ 	.byte	0x00, 0xf0, 0x11, 0x00


	//----- nvinfo : EIATTR_KPARAM_INFO
	.align		4
.L_10:
        /*0018*/ 	.byte	0x04, 0x17
        /*001a*/ 	.short	(.L_12 - .L_11)
.L_11:
        /*001c*/ 	.word	0x00000000
        /*0020*/ 	.short	0x0000
        /*0022*/ 	.short	0x0000
        /*0024*/ 	.byte	0x00, 0xf5, 0x21, 0x00


	//----- nvinfo : EIATTR_SPARSE_MMA_MASK
	.align		4
.L_12:
        /*0028*/ 	.byte	0x03, 0x50
        /*002a*/ 	.short	0x0000


	//----- nvinfo : EIATTR_MAXREG_COUNT
	.align		4
        /*002c*/ 	.byte	0x03, 0x1b
        /*002e*/ 	.short	0x00ff


	//----- nvinfo : EIATTR_MERCURY_ISA_VERSION
	.align		4
        /*0030*/ 	.byte	0x03, 0x5f
        /*0032*/ 	.short	0x0101


	//----- nvinfo : EIATTR_VRC_CTA_INIT_COUNT
	.align		4
        /*0034*/ 	.byte	0x02, 0x4a
	.zero		1
	.zero		1


	//----- nvinfo : EIATTR_EXIT_INSTR_OFFSETS
	.align		4
        /*0038*/ 	.byte	0x04, 0x1c
        /*003a*/ 	.short	(.L_14 - .L_13)


	//   ....[0]....
.L_13:
        /*003c*/ 	.word	0x00000090


	//   ....[1]....
        /*0040*/ 	.word	0x00000130


	//   ....[2]....
        /*0044*/ 	.word	0x00000ae0


	//----- nvinfo : EIATTR_CRS_STACK_SIZE
	.align		4
.L_14:
        /*0048*/ 	.byte	0x04, 0x1e
        /*004a*/ 	.short	(.L_16 - .L_15)
.L_15:
        /*004c*/ 	.word	0x00000000


	//----- nvinfo : EIATTR_CBANK_PARAM_SIZE
	.align		4
.L_16:
        /*0050*/ 	.byte	0x03, 0x19
        /*0052*/ 	.short	0x000c


	//----- nvinfo : EIATTR_PARAM_CBANK
	.align		4
        /*0054*/ 	.byte	0x04, 0x0a
        /*0056*/ 	.short	(.L_18 - .L_17)
	.align		4
.L_17:
        /*0058*/ 	.word	index@(.nv.constant0._Z22rotate_matrix_parallelPfi)
        /*005c*/ 	.short	0x0380
        /*005e*/ 	.short	0x000c


	//----- nvinfo : EIATTR_SW_WAR
	.align		4
.L_18:
        /*0060*/ 	.byte	0x04, 0x36
        /*0062*/ 	.short	(.L_20 - .L_19)
.L_19:
        /*0064*/ 	.word	0x00000008
.L_20:


//--------------------- .nv.callgraph             --------------------------
	.section	.nv.callgraph,"",@"SHT_CUDA_CALLGRAPH"
	.align	4
	.sectionentsize	8
	.align		4
        /*0000*/ 	.word	0x00000000
	.align		4
        /*0004*/ 	.word	0xffffffff
	.align		4
        /*0008*/ 	.word	0x00000000
	.align		4
        /*000c*/ 	.word	0xfffffffe
	.align		4
        /*0010*/ 	.word	0x00000000
	.align		4
        /*0014*/ 	.word	0xfffffffd
	.align		4
        /*0018*/ 	.word	0x00000000
	.align		4
        /*001c*/ 	.word	0xfffffffc


//--------------------- .nv.constant3             --------------------------
	.section	.nv.constant3,"a",@progbits
	.align	4
.nv.constant3:
	.type		d_repeat,@object
	.size		d_repeat,(.L_0 - d_repeat)
d_repeat:
	.zero		4
.L_0:


//--------------------- .text._Z22rotate_matrix_parallelPfi --------------------------
	.section	.text._Z22rotate_matrix_parallelPfi,"ax",@progbits
	.align	128
        .global         _Z22rotate_matrix_parallelPfi
        .type           _Z22rotate_matrix_parallelPfi,@function
        .size           _Z22rotate_matrix_parallelPfi,(.L_x_7 - _Z22rotate_matrix_parallelPfi)
        .other          _Z22rotate_matrix_parallelPfi,@"STO_CUDA_ENTRY STV_DEFAULT"
_Z22rotate_matrix_parallelPfi:
.text._Z22rotate_matrix_parallelPfi:
[----:B------:R-:W-:Y:S01]  /*0000*/  LDC R1, c[0x0][0x37c] ;  /* 0x0000df00ff017b82 */ /* 0x000fe20000000800 */
[----:B------:R-:W0:Y:S07]  /*0010*/  S2R R3, SR_TID.X ;  /* 0x0000000000037919 */ /* 0x000e2e0000002100 */
[----:B------:R-:W1:Y:S08]  /*0020*/  LDC R12, c[0x0][0x388] ;  /* 0x0000e200ff0c7b82 */ /* 0x000e700000000800 */
[----:B------:R-:W0:Y:S08]  /*0030*/  S2UR UR4, SR_CTAID.X ;  /* 0x00000000000479c3 */ /* 0x000e300000002500 */
[----:B------:R-:W0:Y:S01]  /*0040*/  LDC R0, c[0x0][0x360] ;  /* 0x0000d800ff007b82 */ /* 0x000e220000000800 */
[----:B-1----:R-:W-:Y:S01]  /*0050*/  LEA.HI R2, R12, R12, RZ, 0x1 ;  /* 0x0000000c0c027211 */ /* 0x002fe200078f08ff */
[----:B0-----:R-:W-:-:S03]  /*0060*/  IMAD R0, R0, UR4, R3 ;  /* 0x0000000400007c24 */ /* 0x001fc6000f8e0203 */
[----:B------:R-:W-:-:S04]  /*0070*/  SHF.R.S32.HI R3, RZ, 0x1, R2 ;  /* 0x00000001ff037819 */ /* 0x000fc80000011402 */
[----:B------:R-:W-:-:S13]  /*0080*/  ISETP.GE.AND P0, PT, R0, R3, PT ;  /* 0x000000030000720c */ /* 0x000fda0003f06270 */
[----:B------:R-:W-:Y:S05]  /*0090*/  @P0 EXIT ;  /* 0x000000000000094d */ /* 0x000fea0003800000 */
[----:B------:R-:W0:Y:S02]  /*00a0*/  LDC R3, c[0x3][RZ] ;  /* 0x00c00000ff037b82 */ /* 0x000e240000000800 */
[----:B0-----:R-:W-:Y:S02]  /*00b0*/  SHF.R.S32.HI R2, RZ, 0x1f, R3 ;  /* 0x0000001fff027819 */ /* 0x001fe40000011403 */
[----:B------:R-:W-:Y:S02]  /*00c0*/  ISETP.GT.AND P0, PT, R3, RZ, PT ;  /* 0x000000ff0300720c */ /* 0x000fe40003f04270 */
[----:B------:R-:W-:-:S04]  /*00d0*/  LEA.HI R2, R2, R3, RZ, 0x2 ;  /* 0x0000000302027211 */ /* 0x000fc800078f10ff */
[----:B------:R-:W-:-:S04]  /*00e0*/  LOP3.LUT R2, R2, 0xfffffffc, RZ, 0xc0, !PT ;  /* 0xfffffffc02027812 */ /* 0x000fc800078ec0ff */
[----:B------:R-:W-:-:S04]  /*00f0*/  IADD3 R2, PT, PT, -R2, R3, RZ ;  /* 0x0000000302027210 */ /* 0x000fc80007ffe1ff */
[----:B------:R-:W-:-:S04]  /*0100*/  ISETP.NE.AND P1, PT, R2, RZ, PT ;  /* 0x000000ff0200720c */ /* 0x000fc80003f25270 */
[----:B------:R-:W-:-:S04]  /*0110*/  @P0 SEL R2, R2, 0x4, P1 ;  /* 0x0000000402020807 */ /* 0x000fc80000800000 */
[----:B------:R-:W-:-:S13]  /*0120*/  ISETP.GE.AND P0, PT, R2, 0x1, PT ;  /* 0x000000010200780c */ /* 0x000fda0003f06270 */
[----:B------:R-:W-:Y:S05]  /*0130*/  @!P0 EXIT ;  /* 0x000000000000894d */ /* 0x000fea0003800000 */
[----:B------:R-:W0:Y:S01]  /*0140*/  LDC.64 R10, c[0x0][0x380] ;  /* 0x0000e000ff0a7b82 */ /* 0x000e220000000a00 */
[----:B------:R-:W1:Y:S01]  /*0150*/  LDCU.64 UR4, c[0x0][0x380] ;  /* 0x00007000ff0477ac */ /* 0x000e620008000a00 */
[----:B------:R-:W-:Y:S01]  /*0160*/  LOP3.LUT R5, RZ, R0, RZ, 0x33, !PT ;  /* 0x00000000ff057212 */ /* 0x000fe200078e33ff */
[C---:B------:R-:W-:Y:S01]  /*0170*/  IMAD.SHL.U32 R4, R0.reuse, 0x2, RZ ;  /* 0x0000000200047824 */ /* 0x040fe200078e00ff */
[----:B------:R-:W-:Y:S01]  /*0180*/  SHF.R.S32.HI R6, RZ, 0x1f, R0 ;  /* 0x0000001fff067819 */ /* 0x000fe20000011400 */
[CC--:B------:R-:W-:Y:S01]  /*0190*/  IMAD R3, R0.reuse, R12.reuse, RZ ;  /* 0x0000000c00037224 */ /* 0x0c0fe200078e02ff */
[----:B------:R-:W-:Y:S01]  /*01a0*/  IADD3 R5, PT, PT, R5, R12, RZ ;  /* 0x0000000c05057210 */ /* 0x000fe20007ffe0ff */
[----:B------:R-:W2:Y:S01]  /*01b0*/  LDCU.64 UR6, c[0x0][0x358] ;  /* 0x00006b00ff0677ac */ /* 0x000ea20008000a00 */
[----:B------:R-:W-:Y:S02]  /*01c0*/  LOP3.LUT R4, RZ, R4, RZ, 0x33, !PT ;  /* 0x00000004ff047212 */ /* 0x000fe400078e33ff */
[----:B------:R-:W-:Y:S01]  /*01d0*/  IADD3 R8, P0, PT, R0, R3, RZ ;  /* 0x0000000300087210 */ /* 0x000fe20007f1e0ff */
[----:B------:R-:W-:-:S02]  /*01e0*/  IMAD R7, R5, R12, -R12 ;  /* 0x0000000c05077224 */ /* 0x000fc400078e0a0c */
[----:B------:R-:W-:Y:S01]  /*01f0*/  IMAD.IADD R4, R4, 0x1, R12 ;  /* 0x0000000104047824 */ /* 0x000fe200078e020c */
[----:B------:R-:W-:Y:S01]  /*0200*/  LEA.HI.X.SX32 R9, R3, R6, 0x1, P0 ;  /* 0x0000000603097211 */ /* 0x000fe200000f0eff */
[CC--:B------:R-:W-:Y:S01]  /*0210*/  IMAD R17, R5.reuse, R12.reuse, R0 ;  /* 0x0000000c05117224 */ /* 0x0c0fe200078e0200 */
[C---:B------:R-:W-:Y:S01]  /*0220*/  IADD3 R13, PT, PT, R0.reuse, R7, RZ ;  /* 0x00000007000d7210 */ /* 0x040fe20007ffe0ff */
[-C--:B------:R-:W-:Y:S01]  /*0230*/  IMAD R15, R5, R12.reuse, R5 ;  /* 0x0000000c050f7224 */ /* 0x080fe200078e0205 */
[----:B------:R-:W-:Y:S02]  /*0240*/  IADD3 R7, PT, PT, R0, -R12, R7 ;  /* 0x8000000c00077210 */ /* 0x000fe40007ffe007 */
[----:B-1----:R-:W-:Y:S01]  /*0250*/  LEA R18, P0, R8, UR4, 0x2 ;  /* 0x0000000408127c11 */ /* 0x002fe2000f8010ff */
[----:B------:R-:W-:Y:S01]  /*0260*/  UMOV UR4, URZ ;  /* 0x000000ff00047c82 */ /* 0x000fe20008000000 */
[----:B------:R-:W-:Y:S01]  /*0270*/  LOP3.LUT R4, R4, 0x3, RZ, 0xc0, !PT ;  /* 0x0000000304047812 */ /* 0x000fe200078ec0ff */
[----:B0-----:R-:W-:Y:S01]  /*0280*/  IMAD.WIDE R16, R17, 0x4, R10 ;  /* 0x0000000411107825 */ /* 0x001fe200078e020a */
[----:B------:R-:W-:-:S03]  /*0290*/  LEA.HI.X R19, R8, UR5, R9, 0x2, P0 ;  /* 0x0000000508137c11 */ /* 0x000fc600080f1409 */
[----:B------:R-:W-:-:S04]  /*02a0*/  IMAD.WIDE R14, R15, 0x4, R10 ;  /* 0x000000040f0e7825 */ /* 0x000fc800078e020a */
[----:B------:R-:W-:-:S04]  /*02b0*/  IMAD.WIDE R12, R13, 0x4, R10 ;  /* 0x000000040d0c7825 */ /* 0x000fc800078e020a */
[----:B--2---:R-:W-:-:S07]  /*02c0*/  IMAD.WIDE R10, R7, 0x4, R10 ;  /* 0x00000004070a7825 */ /* 0x004fce00078e020a */
.L_x_5:
[----:B------:R-:W-:Y:S01]  /*02d0*/  ISETP.GE.AND P1, PT, R0, R5, PT ;  /* 0x000000050000720c */ /* 0x000fe20003f26270 */
[----:B------:R-:W-:Y:S01]  /*02e0*/  UIADD3 UR4, UPT, UPT, UR4, 0x1, URZ ;  /* 0x0000000104047890 */ /* 0x000fe2000fffe0ff */
[----:B------:R-:W-:Y:S05]  /*02f0*/  BSSY.RECONVERGENT B0, `(.L_x_0) ;  /* 0x000007d000007945 */ /* 0x000fea0003800200 */
[----:B------:R-:W-:-:S06]  /*0300*/  ISETP.NE.AND P0, PT, R2, UR4, PT ;  /* 0x0000000402007c0c */ /* 0x000fcc000bf05270 */
[----:B0-----:R-:W-:Y:S07]  /*0310*/  @P1 BRA `(.L_x_1) ;  /* 0x0000000400e81947 */ /* 0x001fee0003800000 */
[----:B------:R-:W-:Y:S01]  /*0320*/  ISETP.NE.AND P1, PT, R4, RZ, PT ;  /* 0x000000ff0400720c */ /* 0x000fe20003f25270 */
[----:B------:R-:W-:Y:S01]  /*0330*/  BSSY.RECONVERGENT B1, `(.L_x_2) ;  /* 0x000002c000017945 */ /* 0x000fe20003800200 */
[----:B------:R-:W-:-:S11]  /*0340*/  IMAD.MOV.U32 R20, RZ, RZ, R0 ;  /* 0x000000ffff147224 */ /* 0x000fd600078e0000 */
[----:B------:R-:W-:Y:S05]  /*0350*/  @!P1 BRA `(.L_x_3) ;  /* 0x0000000000a49947 */ /* 0x000fea0003800000 */
[----:B------:R-:W2:Y:S01]  /*0360*/  LDG.E R23, desc[UR6][R16.64] ;  /* 0x0000000610177981 */ /* 0x000ea2000c1e1900 */
[----:B------:R-:W0:Y:S01]  /*0370*/  LDC.64 R8, c[0x0][0x380] ;  /* 0x0000e000ff087b82 */ /* 0x000e220000000a00 */
[----:B------:R-:W-:-:S05]  /*0380*/  IADD3 R7, PT, PT, R0, R3, RZ ;  /* 0x0000000300077210 */ /* 0x000fca0007ffe0ff */
[----:B0-----:R-:W-:Y:S02]  /*0390*/  IMAD.WIDE R8, R7, 0x4, R8 ;  /* 0x0000000407087825 */ /* 0x001fe400078e0208 */
[----:B------:R-:W0:Y:S03]  /*03a0*/  LDC.64 R6, c[0x0][0x380] ;  /* 0x0000e000ff067b82 */ /* 0x000e260000000a00 */
[----:B------:R-:W3:Y:S04]  /*03b0*/  LDG.E R21, desc[UR6][R8.64] ;  /* 0x0000000608157981 */ /* 0x000ee8000c1e1900 */
[----:B--2---:R1:W-:Y:S04]  /*03c0*/  STG.E desc[UR6][R8.64], R23 ;  /* 0x0000001708007986 */ /* 0x0043e8000c101906 */
[----:B------:R-:W2:Y:S01]  /*03d0*/  LDG.E R25, desc[UR6][R14.64] ;  /* 0x000000060e197981 */ /* 0x000ea2000c1e1900 */
[----:B------:R-:W-:-:S04]  /*03e0*/  IMAD.IADD R27, R5, 0x1, R3 ;  /* 0x00000001051b7824 */ /* 0x000fc800078e0203 */
[----:B0-----:R-:W-:Y:S01]  /*03f0*/  IMAD.WIDE R6, R27, 0x4, R6 ;  /* 0x000000041b067825 */ /* 0x001fe200078e0206 */
[----:B--2---:R1:W-:Y:S04]  /*0400*/  STG.E desc[UR6][R16.64], R25 ;  /* 0x0000001910007986 */ /* 0x0043e8000c101906 */
[----:B------:R-:W2:Y:S01]  /*0410*/  LDG.E R27, desc[UR6][R6.64] ;  /* 0x00000006061b7981 */ /* 0x000ea2000c1e1900 */
[----:B------:R-:W-:Y:S02]  /*0420*/  ISETP.NE.AND P1, PT, R4, 0x1, PT ;  /* 0x000000010400780c */ /* 0x000fe40003f25270 */
[----:B------:R-:W-:Y:S01]  /*0430*/  IADD3 R20, PT, PT, R0, 0x1, RZ ;  /* 0x0000000100147810 */ /* 0x000fe20007ffe0ff */
[----:B--2---:R1:W-:Y:S04]  /*0440*/  STG.E desc[UR6][R14.64], R27 ;  /* 0x0000001b0e007986 */ /* 0x0043e8000c101906 */
[----:B---3--:R1:W-:Y:S06]  /*0450*/  STG.E desc[UR6][R6.64], R21 ;  /* 0x0000001506007986 */ /* 0x0083ec000c101906 */
[----:B------:R-:W-:Y:S05]  /*0460*/  @!P1 BRA `(.L_x_3) ;  /* 0x0000000000609947 */ /* 0x000fea0003800000 */
[----:B-1----:R-:W2:Y:S01]  /*0470*/  LDG.E R21, desc[UR6][R12.64] ;  /* 0x000000060c157981 */ /* 0x002ea2000c1e1900 */
[----:B------:R-:W0:Y:S03]  /*0480*/  LDC R25, c[0x0][0x388] ;  /* 0x0000e200ff197b82 */ /* 0x000e260000000800 */
[----:B------:R-:W3:Y:S04]  /*0490*/  LDG.E R9, desc[UR6][R18.64+0x4] ;  /* 0x0000040612097981 */ /* 0x000ee8000c1e1900 */
[----:B--2---:R2:W-:Y:S04]  /*04a0*/  STG.E desc[UR6][R18.64+0x4], R21 ;  /* 0x0000041512007986 */ /* 0x0045e8000c101906 */
[----:B------:R-:W4:Y:S01]  /*04b0*/  LDG.E R23, desc[UR6][R14.64+-0x4] ;  /* 0xfffffc060e177981 */ /* 0x000f22000c1e1900 */
[----:B0-----:R-:W-:-:S03]  /*04c0*/  IMAD.WIDE R6, R25, 0x4, R6 ;  /* 0x0000000419067825 */ /* 0x001fc600078e0206 */
[----:B----4-:R2:W-:Y:S04]  /*04d0*/  STG.E desc[UR6][R12.64], R23 ;  /* 0x000000170c007986 */ /* 0x0105e8000c101906 */
[----:B------:R-:W4:Y:S01]  /*04e0*/  LDG.E R25, desc[UR6][R6.64] ;  /* 0x0000000606197981 */ /* 0x000f22000c1e1900 */
[----:B------:R-:W-:Y:S01]  /*04f0*/  ISETP.NE.AND P1, PT, R4, 0x2, PT ;  /* 0x000000020400780c */ /* 0x000fe20003f25270 */
[----:B------:R-:W-:Y:S02]  /*0500*/  VIADD R20, R0, 0x2 ;  /* 0x0000000200147836 */ /* 0x000fe40000000000 */
[----:B----4-:R2:W-:Y:S04]  /*0510*/  STG.E desc[UR6][R14.64+-0x4], R25 ;  /* 0xfffffc190e007986 */ /* 0x0105e8000c101906 */
[----:B---3--:R2:W-:Y:S06]  /*0520*/  STG.E desc[UR6][R6.64], R9 ;  /* 0x0000000906007986 */ /* 0x0085ec000c101906 */
[----:B------:R-:W-:Y:S05]  /*0530*/  @!P1 BRA `(.L_x_3) ;  /* 0x00000000002c9947 */ /* 0x000fea0003800000 */
[----:B--2---:R-:W2:Y:S01]  /*0540*/  LDG.E R21, desc[UR6][R10.64] ;  /* 0x000000060a157981 */ /* 0x004ea2000c1e1900 */
[----:B------:R-:W0:Y:S03]  /*0550*/  LDC R25, c[0x0][0x388] ;  /* 0x0000e200ff197b82 */ /* 0x000e260000000800 */
[----:B------:R-:W3:Y:S04]  /*0560*/  LDG.E R9, desc[UR6][R18.64+0x8] ;  /* 0x0000080612097981 */ /* 0x000ee8000c1e1900 */
[----:B--2---:R4:W-:Y:S04]  /*0570*/  STG.E desc[UR6][R18.64+0x8], R21 ;  /* 0x0000081512007986 */ /* 0x0049e8000c101906 */
[----:B------:R-:W2:Y:S01]  /*0580*/  LDG.E R23, desc[UR6][R14.64+-0x8] ;  /* 0xfffff8060e177981 */ /* 0x000ea2000c1e1900 */
[----:B0-----:R-:W-:-:S03]  /*0590*/  IMAD.WIDE R6, R25, 0x4, R6 ;  /* 0x0000000419067825 */ /* 0x001fc600078e0206 */
[----:B--2---:R4:W-:Y:S04]  /*05a0*/  STG.E desc[UR6][R10.64], R23 ;  /* 0x000000170a007986 */ /* 0x0049e8000c101906 */
[----:B------:R-:W2:Y:S01]  /*05b0*/  LDG.E R25, desc[UR6][R6.64] ;  /* 0x0000000606197981 */ /* 0x000ea2000c1e1900 */
[----:B------:R-:W-:-:S03]  /*05c0*/  IADD3 R20, PT, PT, R0, 0x3, RZ ;  /* 0x0000000300147810 */ /* 0x000fc60007ffe0ff */
[----:B--2---:R4:W-:Y:S04]  /*05d0*/  STG.E desc[UR6][R14.64+-0x8], R25 ;  /* 0xfffff8190e007986 */ /* 0x0049e8000c101906 */
[----:B---3--:R4:W-:Y:S02]  /*05e0*/  STG.E desc[UR6][R6.64], R9 ;  /* 0x0000000906007986 */ /* 0x0089e4000c101906 */
.L_x_3:
[----:B------:R-:W-:Y:S05]  /*05f0*/  BSYNC.RECONVERGENT B1 ;  /* 0x0000000000017941 */ /* 0x000fea0003800200 */
.L_x_2:
[----:B-12-4-:R-:W0:Y:S02]  /*0600*/  LDC R6, c[0x0][0x388] ;  /* 0x0000e200ff067b82 */ /* 0x016e240000000800 */
[----:B0-----:R-:W-:-:S04]  /*0610*/  VIADD R31, R6, 0xfffffffe ;  /* 0xfffffffe061f7836 */ /* 0x001fc80000000000 */
[----:B------:R-:W-:-:S05]  /*0620*/  IMAD R6, R0, -0x2, R31 ;  /* 0xfffffffe00067824 */ /* 0x000fca00078e021f */
[----:B------:R-:W-:-:S13]  /*0630*/  ISETP.GE.U32.AND P1, PT, R6, 0x3, PT ;  /* 0x000000030600780c */ /* 0x000fda0003f26070 */
[----:B------:R-:W-:Y:S05]  /*0640*/  @!P1 BRA `(.L_x_1) ;  /* 0x00000004001c9947 */ /* 0x000fea0003800000 */
[----:B------:R-:W0:Y:S01]  /*0650*/  LDC R7, c[0x0][0x388] ;  /* 0x0000e200ff077b82 */ /* 0x000e220000000800 */
[-C--:B------:R-:W-:Y:S01]  /*0660*/  LOP3.LUT R22, RZ, R20.reuse, RZ, 0x33, !PT ;  /* 0x00000014ff167212 */ /* 0x080fe200078e33ff */
[--C-:B------:R-:W-:Y:S01]  /*0670*/  IMAD.IADD R8, R3, 0x1, R20.reuse ;  /* 0x0000000103087824 */ /* 0x100fe200078e0214 */
[-C--:B------:R-:W-:Y:S02]  /*0680*/  IADD3 R31, PT, PT, R31, -R20.reuse, RZ ;  /* 0x800000141f1f7210 */ /* 0x080fe40007ffe0ff */
[----:B------:R-:W-:Y:S01]  /*0690*/  IADD3 R33, PT, PT, R0, -R20, RZ ;  /* 0x8000001400217210 */ /* 0x000fe20007ffe0ff */
[----:B0-----:R-:W-:Y:S01]  /*06a0*/  IMAD.IADD R6, R7, 0x1, -R20 ;  /* 0x0000000107067824 */ /* 0x001fe200078e0a14 */
[-C--:B------:R-:W-:Y:S01]  /*06b0*/  IADD3 R22, PT, PT, R22, R7.reuse, RZ ;  /* 0x0000000716167210 */ /* 0x080fe20007ffe0ff */
[CC--:B------:R-:W-:Y:S01]  /*06c0*/  IMAD R9, R20.reuse, R7.reuse, R7 ;  /* 0x0000000714097224 */ /* 0x0c0fe200078e0207 */
[--C-:B------:R-:W-:Y:S01]  /*06d0*/  IADD3 R32, PT, PT, -R20, R7, -R0.reuse ;  /* 0x0000000714207210 */ /* 0x100fe20007ffe900 */
[C---:B------:R-:W-:Y:S01]  /*06e0*/  VIADD R21, R6.reuse, 0xfffffffd ;  /* 0xfffffffd06157836 */ /* 0x040fe20000000000 */
[----:B------:R-:W-:Y:S01]  /*06f0*/  IADD3 R35, PT, PT, R6, -0x4, RZ ;  /* 0xfffffffc06237810 */ /* 0x000fe20007ffe0ff */
[----:B------:R-:W-:-:S02]  /*0700*/  IMAD.IADD R30, R9, 0x1, -R0 ;  /* 0x00000001091e7824 */ /* 0x000fc400078e0a00 */
[-CC-:B------:R-:W-:Y:S02]  /*0710*/  IMAD R31, R31, R7.reuse, R0.reuse ;  /* 0x000000071f1f7224 */ /* 0x180fe400078e0200 */
[-CC-:B------:R-:W-:Y:S02]  /*0720*/  IMAD R6, R22, R7.reuse, R0.reuse ;  /* 0x0000000716067224 */ /* 0x180fe400078e0200 */
[-CC-:B------:R-:W-:Y:S02]  /*0730*/  IMAD R9, R21, R7.reuse, R0.reuse ;  /* 0x0000000715097224 */ /* 0x180fe400078e0200 */
[----:B------:R-:W-:-:S07]  /*0740*/  IMAD R35, R35, R7, R0 ;  /* 0x0000000723237224 */ /* 0x000fce00078e0200 */
.L_x_4:
[----:B0-----:R-:W0:Y:S02]  /*0750*/  LDC.64 R20, c[0x0][0x380] ;  /* 0x0000e000ff147b82 */ /* 0x001e240000000a00 */
[----:B0-----:R-:W-:-:S05]  /*0760*/  IMAD.WIDE R26, R6, 0x4, R20 ;  /* 0x00000004061a7825 */ /* 0x001fca00078e0214 */
[----:B------:R-:W2:Y:S01]  /*0770*/  LDG.E R29, desc[UR6][R26.64] ;  /* 0x000000061a1d7981 */ /* 0x000ea2000c1e1900 */
[----:B------:R-:W-:-:S04]  /*0780*/  IMAD.WIDE R22, R8, 0x4, R20 ;  /* 0x0000000408167825 */ /* 0x000fc800078e0214 */
[----:B------:R-:W-:Y:S01]  /*0790*/  IMAD.WIDE R24, R33, 0x4, R14 ;  /* 0x0000000421187825 */ /* 0x000fe200078e020e */
[----:B------:R-:W3:Y:S01]  /*07a0*/  LDG.E R34, desc[UR6][R22.64] ;  /* 0x0000000616227981 */ /* 0x000ee2000c1e1900 */
[----:B------:R-:W-:-:S03]  /*07b0*/  IADD3 R28, PT, PT, R30, -0x1, RZ ;  /* 0xffffffff1e1c7810 */ /* 0x000fc60007ffe0ff */
[----:B--2---:R0:W-:Y:S04]  /*07c0*/  STG.E desc[UR6][R22.64], R29 ;  /* 0x0000001d16007986 */ /* 0x0041e8000c101906 */
[----:B------:R-:W2:Y:S01]  /*07d0*/  LDG.E R37, desc[UR6][R24.64] ;  /* 0x0000000618257981 */ /* 0x000ea2000c1e1900 */
[----:B0-----:R-:W-:-:S03]  /*07e0*/  IMAD.WIDE R28, R28, 0x4, R20 ;  /* 0x000000041c1c7825 */ /* 0x001fc600078e0214 */
[----:B--2---:R0:W-:Y:S04]  /*07f0*/  STG.E desc[UR6][R26.64], R37 ;  /* 0x000000251a007986 */ /* 0x0041e8000c101906 */
[----:B0-----:R-:W2:Y:S01]  /*0800*/  LDG.E R26, desc[UR6][R28.64] ;  /* 0x000000061c1a7981 */ /* 0x001ea2000c1e1900 */
[----:B------:R-:W-:-:S03]  /*0810*/  IMAD.WIDE R36, R31, 0x4, R20 ;  /* 0x000000041f247825 */ /* 0x000fc600078e0214 */
[----:B--2---:R-:W-:Y:S04]  /*0820*/  STG.E desc[UR6][R24.64], R26 ;  /* 0x0000001a18007986 */ /* 0x004fe8000c101906 */
[----:B---3--:R0:W-:Y:S04]  /*0830*/  STG.E desc[UR6][R28.64], R34 ;  /* 0x000000221c007986 */ /* 0x0081e8000c101906 */
[----:B------:R-:W2:Y:S04]  /*0840*/  LDG.E R27, desc[UR6][R36.64] ;  /* 0x00000006241b7981 */ /* 0x000ea8000c1e1900 */
[----:B0-----:R-:W3:Y:S04]  /*0850*/  LDG.E R34, desc[UR6][R22.64+0x4] ;  /* 0x0000040616227981 */ /* 0x001ee8000c1e1900 */
[----:B--2---:R0:W-:Y:S04]  /*0860*/  STG.E desc[UR6][R22.64+0x4], R27 ;  /* 0x0000041b16007986 */ /* 0x0041e8000c101906 */
[----:B0-----:R-:W2:Y:S01]  /*0870*/  LDG.E R27, desc[UR6][R24.64+-0x4] ;  /* 0xfffffc06181b7981 */ /* 0x001ea2000c1e1900 */
[----:B------:R-:W-:-:S03]  /*0880*/  IMAD.WIDE R28, R7, 0x4, R28 ;  /* 0x00000004071c7825 */ /* 0x000fc600078e021c */
[----:B--2---:R0:W-:Y:S04]  /*0890*/  STG.E desc[UR6][R36.64], R27 ;  /* 0x0000001b24007986 */ /* 0x0041e8000c101906 */
[----:B0-----:R-:W2:Y:S01]  /*08a0*/  LDG.E R36, desc[UR6][R28.64] ;  /* 0x000000061c247981 */ /* 0x001ea2000c1e1900 */
[----:B------:R-:W-:-:S03]  /*08b0*/  IMAD.WIDE R26, R9, 0x4, R20 ;  /* 0x00000004091a7825 */ /* 0x000fc600078e0214 */
[----:B--2---:R-:W-:Y:S04]  /*08c0*/  STG.E desc[UR6][R24.64+-0x4], R36 ;  /* 0xfffffc2418007986 */ /* 0x004fe8000c101906 */
[----:B---3--:R0:W-:Y:S04]  /*08d0*/  STG.E desc[UR6][R28.64], R34 ;  /* 0x000000221c007986 */ /* 0x0081e8000c101906 */
[----:B------:R-:W2:Y:S04]  /*08e0*/  LDG.E R37, desc[UR6][R22.64+0x8] ;  /* 0x0000080616257981 */ /* 0x000ea8000c1e1900 */
[----:B0-----:R-:W3:Y:S01]  /*08f0*/  LDG.E R34, desc[UR6][R26.64] ;  /* 0x000000061a227981 */ /* 0x001ee2000c1e1900 */
[----:B------:R-:W-:-:S03]  /*0900*/  IMAD.WIDE R28, R7, 0x4, R28 ;  /* 0x00000004071c7825 */ /* 0x000fc600078e021c */
[----:B---3--:R0:W-:Y:S04]  /*0910*/  STG.E desc[UR6][R22.64+0x8], R34 ;  /* 0x0000082216007986 */ /* 0x0081e8000c101906 */
[----:B0-----:R-:W3:Y:S01]  /*0920*/  LDG.E R34, desc[UR6][R24.64+-0x8] ;  /* 0xfffff80618227981 */ /* 0x001ee2000c1e1900 */
[----:B------:R-:W-:-:S03]  /*0930*/  IMAD.WIDE R20, R35, 0x4, R20 ;  /* 0x0000000423147825 */ /* 0x000fc600078e0214 */
[----:B---3--:R-:W-:Y:S04]  /*0940*/  STG.E desc[UR6][R26.64], R34 ;  /* 0x000000221a007986 */ /* 0x008fe8000c101906 */
[----:B------:R-:W3:Y:S04]  /*0950*/  LDG.E R36, desc[UR6][R28.64] ;  /* 0x000000061c247981 */ /* 0x000ee8000c1e1900 */
[----:B---3--:R0:W-:Y:S04]  /*0960*/  STG.E desc[UR6][R24.64+-0x8], R36 ;  /* 0xfffff82418007986 */ /* 0x0081e8000c101906 */
[----:B--2---:R1:W-:Y:S04]  /*0970*/  STG.E desc[UR6][R28.64], R37 ;  /* 0x000000251c007986 */ /* 0x0043e8000c101906 */
[----:B0-----:R-:W2:Y:S04]  /*0980*/  LDG.E R36, desc[UR6][R22.64+0xc] ;  /* 0x00000c0616247981 */ /* 0x001ea8000c1e1900 */
[----:B-1----:R-:W3:Y:S01]  /*0990*/  LDG.E R37, desc[UR6][R20.64] ;  /* 0x0000000614257981 */ /* 0x002ee2000c1e1900 */
[----:B------:R-:W-:-:S03]  /*09a0*/  IMAD.WIDE R26, R7, 0x4, R28 ;  /* 0x00000004071a7825 */ /* 0x000fc600078e021c */
[----:B---3--:R-:W-:Y:S04]  /*09b0*/  STG.E desc[UR6][R22.64+0xc], R37 ;  /* 0x00000c2516007986 */ /* 0x008fe8000c101906 */
[----:B------:R-:W3:Y:S04]  /*09c0*/  LDG.E R34, desc[UR6][R24.64+-0xc] ;  /* 0xfffff40618227981 */ /* 0x000ee8000c1e1900 */
[----:B---3--:R0:W-:Y:S04]  /*09d0*/  STG.E desc[UR6][R20.64], R34 ;  /* 0x0000002214007986 */ /* 0x0081e8000c101906 */
[----:B0-----:R-:W3:Y:S01]  /*09e0*/  LDG.E R34, desc[UR6][R26.64] ;  /* 0x000000061a227981 */ /* 0x001ee2000c1e1900 */
[----:B------:R-:W-:-:S05]  /*09f0*/  VIADD R32, R32, 0xfffffffc ;  /* 0xfffffffc20207836 */ /* 0x000fca0000000000 */
[----:B------:R-:W-:Y:S02]  /*0a00*/  ISETP.NE.AND P1, PT, R32, 0x1, PT ;  /* 0x000000012000780c */ /* 0x000fe40003f25270 */
[C---:B------:R-:W-:Y:S01]  /*0a10*/  IADD3 R28, PT, PT, -R7.reuse, RZ, RZ ;  /* 0x000000ff071c7210 */ /* 0x040fe20007ffe1ff */
[----:B------:R-:W-:Y:S01]  /*0a20*/  IMAD R30, R7, 0x4, R30 ;  /* 0x00000004071e7824 */ /* 0x000fe200078e021e */
[----:B------:R-:W-:Y:S02]  /*0a30*/  IADD3 R33, PT, PT, R33, -0x4, RZ ;  /* 0xfffffffc21217810 */ /* 0x000fe40007ffe0ff */
[C---:B------:R-:W-:Y:S01]  /*0a40*/  LEA R9, R28.reuse, R9, 0x2 ;  /* 0x000000091c097211 */ /* 0x040fe200078e10ff */
[C---:B------:R-:W-:Y:S01]  /*0a50*/  IMAD R31, R28.reuse, 0x4, R31 ;  /* 0x000000041c1f7824 */ /* 0x040fe200078e021f */
[C---:B------:R-:W-:Y:S01]  /*0a60*/  LEA R6, R28.reuse, R6, 0x2 ;  /* 0x000000061c067211 */ /* 0x040fe200078e10ff */
[----:B------:R-:W-:Y:S01]  /*0a70*/  IMAD R35, R28, 0x4, R35 ;  /* 0x000000041c237824 */ /* 0x000fe200078e0223 */
[----:B------:R-:W-:Y:S01]  /*0a80*/  IADD3 R8, PT, PT, R8, 0x4, RZ ;  /* 0x0000000408087810 */ /* 0x000fe20007ffe0ff */
[----:B---3--:R0:W-:Y:S04]  /*0a90*/  STG.E desc[UR6][R24.64+-0xc], R34 ;  /* 0xfffff42218007986 */ /* 0x0081e8000c101906 */
[----:B--2---:R0:W-:Y:S01]  /*0aa0*/  STG.E desc[UR6][R26.64], R36 ;  /* 0x000000241a007986 */ /* 0x0041e2000c101906 */
[----:B------:R-:W-:Y:S05]  /*0ab0*/  @P1 BRA `(.L_x_4) ;  /* 0xfffffffc00241947 */ /* 0x000fea000383ffff */
.L_x_1:
[----:B------:R-:W-:Y:S05]  /*0ac0*/  BSYNC.RECONVERGENT B0 ;  /* 0x0000000000007941 */ /* 0x000fea0003800200 */
.L_x_0:
[----:B------:R-:W-:Y:S05]  /*0ad0*/  @P0 BRA `(.L_x_5) ;  /* 0xfffffff400fc0947 */ /* 0x000fea000383ffff */
[----:B------:R-:W-:Y:S05]  /*0ae0*/  EXIT ;  /* 0x000000000000794d */ /* 0x000fea0003800000 */
.L_x_6:
[----:B------:R-:W-:-:S00]  /*0af0*/  BRA `(.L_x_6) ;  /* 0xfffffffc00fc7947 */ /* 0x000fc0000383ffff */
[----:B------:R-:W-:-:S00]  /*0b00*/  NOP ;  /* 0x0000000000007918 */ /* 0x000fc00000000000 */
[----:B------:R-:W-:-:S00]  /*0b10*/  NOP ;  /* 0x0000000000007918 */ /* 0x000fc00000000000 */
[----:B------:R-:W-:-:S00]  /*0b20*/  NOP ;  /* 0x0000000000007918 */ /* 0x000fc00000000000 */
[----:B------:R-:W-:-:S00]  /*0b30*/  NOP ;  /* 0x0000000000007918 */ /* 0x000fc00000000000 */
[----:B------:R-:W-:-:S00]  /*0b40*/  NOP ;  /* 0x0000000000007918 */ /* 0x000fc00000000000 */
[----:B------:R-:W-:-:S00]  /*0b50*/  NOP ;  /* 0x0000000000007918 */ /* 0x000fc00000000000 */
[----:B------:R-:W-:-:S00]  /*0b60*/  NOP ;  /* 0x0000000000007918 */ /* 0x000fc00000000000 */
[----:B------:R-:W-:-:S00]  /*0b70*/  NOP ;  /* 0x0000000000007918 */ /* 0x000fc00000000000 */
.L_x_7:


//--------------------- .nv.shared.reserved.0     --------------------------
	.section	.nv.shared.reserved.0,"aw",@nobits
	.weak		__nv_reservedSMEM_offset_0_alias
	.size		__nv_reservedSMEM_offset_0_alias, 0, 64
	.other		__nv_reservedSMEM_offset_0_alias,@"STO_CUDA_RESERVED_SHARED STV_DEFAULT"
__nv_reservedSMEM_offset_0_alias:
	.zero		0
	.zero		64


//--------------------- .nv.constant0._Z22rotate_matrix_parallelPfi --------------------------
	.section	.nv.constant0._Z22rotate_matrix_parallelPfi,"a",@progbits
	.sectionflags	@""
	.align	4
.nv.constant0._Z22rotate_matrix_parallelPfi:
	.zero		908


//--------------------- SYMBOLS --------------------------

	.type		.nv.reservedSmem.offset0,@object
	.size		.nv.reservedSmem.offset0,0x4
